//
// Generated by NVIDIA NVVM Compiler
//
// Compiler Build ID: CL-36424714
// Cuda compilation tools, release 13.0, V13.0.88
// Based on NVVM 20.0.0
//

.version 9.0
.target sm_100
.address_size 64

	// .globl	imag

.visible .entry imag(
	.param .u64 .ptr .align 1 imag_param_0,
	.param .u64 .ptr .align 1 imag_param_1,
	.param .u32 imag_param_2
)
{
	.reg .pred 	%p<2>;
	.reg .b32 	%r<10>;
	.reg .b32 	%f<2>;
	.reg .b64 	%rd<9>;

	ld.param.u64 	%rd1, [imag_param_0];
	ld.param.u64 	%rd2, [imag_param_1];
	ld.param.u32 	%r2, [imag_param_2];
	mov.u32 	%r3, %ctaid.y;
	mov.u32 	%r4, %nctaid.x;
	mov.u32 	%r5, %ctaid.x;
	mad.lo.s32 	%r6, %r3, %r4, %r5;
	mov.u32 	%r7, %ntid.x;
	mov.u32 	%r8, %tid.x;
	mad.lo.s32 	%r1, %r6, %r7, %r8;
	setp.ge.s32 	%p1, %r1, %r2;
	@%p1 bra 	$L__BB0_2;
	cvta.to.global.u64 	%rd3, %rd2;
	cvta.to.global.u64 	%rd4, %rd1;
	shl.b32 	%r9, %r1, 1;
	mul.wide.s32 	%rd5, %r9, 4;
	add.s64 	%rd6, %rd3, %rd5;
	ld.global.nc.f32 	%f1, [%rd6+4];
	mul.wide.s32 	%rd7, %r1, 4;
	add.s64 	%rd8, %rd4, %rd7;
	st.global.f32 	[%rd8], %f1;
$L__BB0_2:
	ret;

}


// ===== COMPILED SASS (sm_100) =====

	.target	sm_100

	.elftype	@"ET_EXEC"


//--------------------- .note.nv.tkinfo           --------------------------
	.section	.note.nv.tkinfo,"",@"SHT_NOTE"
	.sectionflags	@"SHF_NOTE_NV_TKINFO"
	.tkinfo
        /*0018*/ 	.word	0x00000002
        /*0030*/ 	.string	""
        /*0030*/ 	.string	"ptxas"
        /*0030*/ 	.string	"Cuda compilation tools, release 13.0, V13.0.88"
        /*0030*/ 	.string	"Build cuda_13.0.r13.0/compiler.36424714_0"
        /*0030*/ 	.string	"-arch sm_100 -m 64 "



//--------------------- .note.nv.cuinfo           --------------------------
	.section	.note.nv.cuinfo,"",@"SHT_NOTE"
	.sectionflags	@"SHF_NOTE_NV_CUINFO"
        /*0018*/ 	.short	0x0002
        /*001a*/ 	.short	0x0064
        /*001c*/ 	.short	0x0082
	.zero		2


//--------------------- .nv.info                  --------------------------
	.section	.nv.info,"",@"SHT_CUDA_INFO"
	.align	4


	//----- nvinfo : EIATTR_REGCOUNT
	.align		4
        /*0000*/ 	.byte	0x04, 0x2f
        /*0002*/ 	.short	(.L_1 - .L_0)
	.align		4
.L_0:
        /*0004*/ 	.word	index@(imag)
        /*0008*/ 	.word	0x0000000a


	//----- nvinfo : EIATTR_FRAME_SIZE
	.align		4
.L_1:
        /*000c*/ 	.byte	0x04, 0x11
        /*000e*/ 	.short	(.L_3 - .L_2)
	.align		4
.L_2:
        /*0010*/ 	.word	index@(imag)
        /*0014*/ 	.word	0x00000000


	//----- nvinfo : EIATTR_MIN_STACK_SIZE
	.align		4
.L_3:
        /*0018*/ 	.byte	0x04, 0x12
        /*001a*/ 	.short	(.L_5 - .L_4)
	.align		4
.L_4:
        /*001c*/ 	.word	index@(imag)
        /*0020*/ 	.word	0x00000000
.L_5:


//--------------------- .nv.compat                --------------------------
	.section	.nv.compat,"",@"SHT_CUDA_COMPAT_INFO"
	.align	4
        /*0000*/ 	.byte	0x02, 0x09, 0x00, 0x00, 0x02, 0x02, 0x01, 0x00, 0x02, 0x05, 0x05, 0x00, 0x03, 0x07, 0x01, 0x01
        /*0010*/ 	.byte	0x02, 0x03, 0x00, 0x00, 0x02, 0x06, 0x01, 0x00, 0x04, 0x0b, 0x08, 0x00, 0x09, 0x00, 0x00, 0x00
        /*0020*/ 	.byte	0x00, 0x00, 0x00, 0x00


//--------------------- .nv.info.imag             --------------------------
	.section	.nv.info.imag,"",@"SHT_CUDA_INFO"
	.sectionflags	@""
	.align	4


	//----- nvinfo : EIATTR_CUDA_API_VERSION
	.align		4
        /*0000*/ 	.byte	0x04, 0x37
        /*0002*/ 	.short	(.L_7 - .L_6)
.L_6:
        /*0004*/ 	.word	0x00000082


	//----- nvinfo : EIATTR_KPARAM_INFO
	.align		4
.L_7:
        /*0008*/ 	.byte	0x04, 0x17
        /*000a*/ 	.short	(.L_9 - .L_8)
.L_8:
        /*000c*/ 	.word	0x00000000
        /*0010*/ 	.short	0x0002
        /*0012*/ 	.short	0x0010
        /*0014*/ 	.byte	0x00, 0xf0, 0x11, 0x00


	//----- nvinfo : EIATTR_KPARAM_INFO
	.align		4
.L_9:
        /*0018*/ 	.byte	0x04, 0x17
        /*001a*/ 	.short	(.L_11 - .L_10)
.L_10:
        /*001c*/ 	.word	0x00000000
        /*0020*/ 	.short	0x0001
        /*0022*/ 	.short	0x0008
        /*0024*/ 	.byte	0x00, 0xf5, 0x21, 0x00


	//----- nvinfo : EIATTR_KPARAM_INFO
	.align		4
.L_11:
        /*0028*/ 	.byte	0x04, 0x17
        /*002a*/ 	.short	(.L_13 - .L_12)
.L_12:
        /*002c*/ 	.word	0x00000000
        /*0030*/ 	.short	0x0000
        /*0032*/ 	.short	0x0000
        /*0034*/ 	.byte	0x00, 0xf5, 0x21, 0x00


	//----- nvinfo : EIATTR_SPARSE_MMA_MASK
	.align		4
.L_13:
        /*0038*/ 	.byte	0x03, 0x50
        /*003a*/ 	.short	0x0000


	//----- nvinfo : EIATTR_MAXREG_COUNT
	.align		4
        /*003c*/ 	.byte	0x03, 0x1b
        /*003e*/ 	.short	0x00ff


	//----- nvinfo : EIATTR_MERCURY_ISA_VERSION
	.align		4
        /*0040*/ 	.byte	0x03, 0x5f
        /*0042*/ 	.short	0x0101


	//----- nvinfo : EIATTR_VRC_CTA_INIT_COUNT
	.align		4
        /*0044*/ 	.byte	0x02, 0x4a
	.zero		1
	.zero		1


	//----- nvinfo : EIATTR_EXIT_INSTR_OFFSETS
	.align		4
        /*0048*/ 	.byte	0x04, 0x1c
        /*004a*/ 	.short	(.L_15 - .L_14)


	//   ....[0]....
.L_14:
        /*004c*/ 	.word	0x000000a0


	//   ....[1]....
        /*0050*/ 	.word	0x00000130


	//----- nvinfo : EIATTR_CBANK_PARAM_SIZE
	.align		4
.L_15:
        /*0054*/ 	.byte	0x03, 0x19
        /*0056*/ 	.short	0x0014


	//----- nvinfo : EIATTR_PARAM_CBANK
	.align		4
        /*0058*/ 	.byte	0x04, 0x0a
        /*005a*/ 	.short	(.L_17 - .L_16)
	.align		4
.L_16:
        /*005c*/ 	.word	index@(.nv.constant0.imag)
        /*0060*/ 	.short	0x0380
        /*0062*/ 	.short	0x0014


	//----- nvinfo : EIATTR_SW_WAR
	.align		4
.L_17:
        /*0064*/ 	.byte	0x04, 0x36
        /*0066*/ 	.short	(.L_19 - .L_18)
.L_18:
        /*0068*/ 	.word	0x00000008
.L_19:


//--------------------- .nv.callgraph             --------------------------
	.section	.nv.callgraph,"",@"SHT_CUDA_CALLGRAPH"
	.align	4
	.sectionentsize	8
	.align		4
        /*0000*/ 	.word	0x00000000
	.align		4
        /*0004*/ 	.word	0xffffffff
	.align		4
        /*0008*/ 	.word	0x00000000
	.align		4
        /*000c*/ 	.word	0xfffffffe
	.align		4
        /*0010*/ 	.word	0x00000000
	.align		4
        /*0014*/ 	.word	0xfffffffd
	.align		4
        /*0018*/ 	.word	0x00000000
	.align		4
        /*001c*/ 	.word	0xfffffffc


//--------------------- .text.imag                --------------------------
	.section	.text.imag,"ax",@progbits
	.align	128
        .global         imag
        .type           imag,@function
        .size           imag,(.L_x_1 - imag)
        .other          imag,@"STO_CUDA_ENTRY STV_DEFAULT"
imag:
.text.imag:
[----:B------:R-:W-:Y:S01]  /*0000*/  LDC R1, c[0x0][0x37c] ;  /* 0x0000df00ff017b82 */ /* 0x000fe20000000800 */
[----:B------:R-:W0:Y:S07]  /*0010*/  S2R R0, SR_TID.X ;  /* 0x0000000000007919 */ /* 0x000e2e0000002100 */
[----:B------:R-:W-:Y:S01]  /*0020*/  S2UR UR4, SR_CTAID.Y ;  /* 0x00000000000479c3 */ /* 0x000fe20000002600 */
[----:B------:R-:W1:Y:S01]  /*0030*/  LDCU UR5, c[0x0][0x370] ;  /* 0x00006e00ff0577ac */ /* 0x000e620008000800 */
[----:B------:R-:W2:Y:S06]  /*0040*/  LDCU UR7, c[0x0][0x390] ;  /* 0x00007200ff0777ac */ /* 0x000eac0008000800 */
[----:B------:R-:W1:Y:S08]  /*0050*/  S2UR UR6, SR_CTAID.X ;  /* 0x00000000000679c3 */ /* 0x000e700000002500 */
[----:B------:R-:W0:Y:S01]  /*0060*/  LDC R7, c[0x0][0x360] ;  /* 0x0000d800ff077b82 */ /* 0x000e220000000800 */
[----:B-1----:R-:W-:-:S06]  /*0070*/  UIMAD UR4, UR4, UR5, UR6 ;  /* 0x00000005040472a4 */ /* 0x002fcc000f8e0206 */
[----:B0-----:R-:W-:-:S05]  /*0080*/  IMAD R7, R7, UR4, R0 ;  /* 0x0000000407077c24 */ /* 0x001fca000f8e0200 */
[----:B--2---:R-:W-:-:S13]  /*0090*/  ISETP.GE.AND P0, PT, R7, UR7, PT ;  /* 0x0000000707007c0c */ /* 0x004fda000bf06270 */
[----:B------:R-:W-:Y:S05]  /*00a0*/  @P0 EXIT ;  /* 0x000000000000094d */ /* 0x000fea0003800000 */
[----:B------:R-:W0:Y:S01]  /*00b0*/  LDC.64 R2, c[0x0][0x388] ;  /* 0x0000e200ff027b82 */ /* 0x000e220000000a00 */
[----:B------:R-:W1:Y:S01]  /*00c0*/  LDCU.64 UR4, c[0x0][0x358] ;  /* 0x00006b00ff0477ac */ /* 0x000e620008000a00 */
[----:B------:R-:W-:-:S05]  /*00d0*/  SHF.L.U32 R5, R7, 0x1, RZ ;  /* 0x0000000107057819 */ /* 0x000fca00000006ff */
[----:B0-----:R-:W-:Y:S02]  /*00e0*/  IMAD.WIDE R2, R5, 0x4, R2 ;  /* 0x0000000405027825 */ /* 0x001fe400078e0202 */
[----:B------:R-:W0:Y:S04]  /*00f0*/  LDC.64 R4, c[0x0][0x380] ;  /* 0x0000e000ff047b82 */ /* 0x000e280000000a00 */
[----:B-1----:R-:W2:Y:S01]  /*0100*/  LDG.E.CONSTANT R3, desc[UR4][R2.64+0x4] ;  /* 0x0000040402037981 */ /* 0x002ea2000c1e9900 */
[----:B0-----:R-:W-:-:S05]  /*0110*/  IMAD.WIDE R4, R7, 0x4, R4 ;  /* 0x0000000407047825 */ /* 0x001fca00078e0204 */
[----:B--2---:R-:W-:Y:S01]  /*0120*/  STG.E desc[UR4][R4.64], R3 ;  /* 0x0000000304007986 */ /* 0x004fe2000c101904 */
[----:B------:R-:W-:Y:S05]  /*0130*/  EXIT ;  /* 0x000000000000794d */ /* 0x000fea0003800000 */
.L_x_0:
[----:B------:R-:W-:-:S00]  /*0140*/  BRA `(.L_x_0) ;  /* 0xfffffffc00fc7947 */ /* 0x000fc0000383ffff */
[----:B------:R-:W-:-:S00]  /*0150*/  NOP ;  /* 0x0000000000007918 */ /* 0x000fc00000000000 */
        /* <DEDUP_REMOVED lines=10> */
.L_x_1:


//--------------------- .nv.shared.reserved.0     --------------------------
	.section	.nv.shared.reserved.0,"aw",@nobits
	.weak		__nv_reservedSMEM_offset_0_alias
	.size		__nv_reservedSMEM_offset_0_alias, 0, 64
	.other		__nv_reservedSMEM_offset_0_alias,@"STO_CUDA_RESERVED_SHARED STV_DEFAULT"
__nv_reservedSMEM_offset_0_alias:
	.zero		0
	.zero		64


//--------------------- .nv.constant0.imag        --------------------------
	.section	.nv.constant0.imag,"a",@progbits
	.sectionflags	@""
	.align	4
.nv.constant0.imag:
	.zero		916


//--------------------- SYMBOLS --------------------------

	.type		.nv.reservedSmem.offset0,@object
	.size		.nv.reservedSmem.offset0,0x4
